//
// Generated by NVIDIA NVVM Compiler
//
// Compiler Build ID: CL-36424714
// Cuda compilation tools, release 13.0, V13.0.88
// Based on NVVM 20.0.0
//

.version 9.0
.target sm_100
.address_size 64

	// .globl	_Z12matrixMulGPUPiS_S_

.visible .entry _Z12matrixMulGPUPiS_S_(
	.param .u64 .ptr .align 1 _Z12matrixMulGPUPiS_S__param_0,
	.param .u64 .ptr .align 1 _Z12matrixMulGPUPiS_S__param_1,
	.param .u64 .ptr .align 1 _Z12matrixMulGPUPiS_S__param_2
)
{


	ret;

}


// ===== COMPILED SASS (sm_100) =====

	.target	sm_100

	.elftype	@"ET_EXEC"


//--------------------- .note.nv.tkinfo           --------------------------
	.section	.note.nv.tkinfo,"",@"SHT_NOTE"
	.sectionflags	@"SHF_NOTE_NV_TKINFO"
	.tkinfo
        /*0018*/ 	.word	0x00000002
        /*0030*/ 	.string	""
        /*0030*/ 	.string	"ptxas"
        /*0030*/ 	.string	"Cuda compilation tools, release 13.0, V13.0.88"
        /*0030*/ 	.string	"Build cuda_13.0.r13.0/compiler.36424714_0"
        /*0030*/ 	.string	"-arch sm_100 -m 64 "



//--------------------- .note.nv.cuinfo           --------------------------
	.section	.note.nv.cuinfo,"",@"SHT_NOTE"
	.sectionflags	@"SHF_NOTE_NV_CUINFO"
        /*0018*/ 	.short	0x0002
        /*001a*/ 	.short	0x0064
        /*001c*/ 	.short	0x0082
	.zero		2


//--------------------- .nv.info                  --------------------------
	.section	.nv.info,"",@"SHT_CUDA_INFO"
	.align	4


	//----- nvinfo : EIATTR_REGCOUNT
	.align		4
        /*0000*/ 	.byte	0x04, 0x2f
        /*0002*/ 	.short	(.L_1 - .L_0)
	.align		4
.L_0:
        /*0004*/ 	.word	index@(_Z12matrixMulGPUPiS_S_)
        /*0008*/ 	.word	0x00000004


	//----- nvinfo : EIATTR_FRAME_SIZE
	.align		4
.L_1:
        /*000c*/ 	.byte	0x04, 0x11
        /*000e*/ 	.short	(.L_3 - .L_2)
	.align		4
.L_2:
        /*0010*/ 	.word	index@(_Z12matrixMulGPUPiS_S_)
        /*0014*/ 	.word	0x00000000


	//----- nvinfo : EIATTR_MIN_STACK_SIZE
	.align		4
.L_3:
        /*0018*/ 	.byte	0x04, 0x12
        /*001a*/ 	.short	(.L_5 - .L_4)
	.align		4
.L_4:
        /*001c*/ 	.word	index@(_Z12matrixMulGPUPiS_S_)
        /*0020*/ 	.word	0x00000000
.L_5:


//--------------------- .nv.compat                --------------------------
	.section	.nv.compat,"",@"SHT_CUDA_COMPAT_INFO"
	.align	4
        /*0000*/ 	.byte	0x02, 0x09, 0x00, 0x00, 0x02, 0x02, 0x01, 0x00, 0x02, 0x05, 0x05, 0x00, 0x03, 0x07, 0x01, 0x01
        /*0010*/ 	.byte	0x02, 0x03, 0x00, 0x00, 0x02, 0x06, 0x01, 0x00, 0x04, 0x0b, 0x08, 0x00, 0x09, 0x00, 0x00, 0x00
        /*0020*/ 	.byte	0x00, 0x00, 0x00, 0x00


//--------------------- .nv.info._Z12matrixMulGPUPiS_S_ --------------------------
	.section	.nv.info._Z12matrixMulGPUPiS_S_,"",@"SHT_CUDA_INFO"
	.sectionflags	@""
	.align	4


	//----- nvinfo : EIATTR_CUDA_API_VERSION
	.align		4
        /*0000*/ 	.byte	0x04, 0x37
        /*0002*/ 	.short	(.L_7 - .L_6)
.L_6:
        /*0004*/ 	.word	0x00000082


	//----- nvinfo : EIATTR_KPARAM_INFO
	.align		4
.L_7:
        /*0008*/ 	.byte	0x04, 0x17
        /*000a*/ 	.short	(.L_9 - .L_8)
.L_8:
        /*000c*/ 	.word	0x00000000
        /*0010*/ 	.short	0x0002
        /*0012*/ 	.short	0x0010
        /*0014*/ 	.byte	0x00, 0xf5, 0x21, 0x00


	//----- nvinfo : EIATTR_KPARAM_INFO
	.align		4
.L_9:
        /*0018*/ 	.byte	0x04, 0x17
        /*001a*/ 	.short	(.L_11 - .L_10)
.L_10:
        /*001c*/ 	.word	0x00000000
        /*0020*/ 	.short	0x0001
        /*0022*/ 	.short	0x0008
        /*0024*/ 	.byte	0x00, 0xf5, 0x21, 0x00


	//----- nvinfo : EIATTR_KPARAM_INFO
	.align		4
.L_11:
        /*0028*/ 	.byte	0x04, 0x17
        /*002a*/ 	.short	(.L_13 - .L_12)
.L_12:
        /*002c*/ 	.word	0x00000000
        /*0030*/ 	.short	0x0000
        /*0032*/ 	.short	0x0000
        /*0034*/ 	.byte	0x00, 0xf5, 0x21, 0x00


	//----- nvinfo : EIATTR_SPARSE_MMA_MASK
	.align		4
.L_13:
        /*0038*/ 	.byte	0x03, 0x50
        /*003a*/ 	.short	0x0000


	//----- nvinfo : EIATTR_MAXREG_COUNT
	.align		4
        /*003c*/ 	.byte	0x03, 0x1b
        /*003e*/ 	.short	0x00ff


	//----- nvinfo : EIATTR_MERCURY_ISA_VERSION
	.align		4
        /*0040*/ 	.byte	0x03, 0x5f
        /*0042*/ 	.short	0x0101


	//----- nvinfo : EIATTR_VRC_CTA_INIT_COUNT
	.align		4
        /*0044*/ 	.byte	0x02, 0x4a
	.zero		1
	.zero		1


	//----- nvinfo : EIATTR_EXIT_INSTR_OFFSETS
	.align		4
        /*0048*/ 	.byte	0x04, 0x1c
        /*004a*/ 	.short	(.L_15 - .L_14)


	//   ....[0]....
.L_14:
        /*004c*/ 	.word	0x00000010


	//----- nvinfo : EIATTR_CBANK_PARAM_SIZE
	.align		4
.L_15:
        /*0050*/ 	.byte	0x03, 0x19
        /*0052*/ 	.short	0x0018


	//----- nvinfo : EIATTR_PARAM_CBANK
	.align		4
        /*0054*/ 	.byte	0x04, 0x0a
        /*0056*/ 	.short	(.L_17 - .L_16)
	.align		4
.L_16:
        /*0058*/ 	.word	index@(.nv.constant0._Z12matrixMulGPUPiS_S_)
        /*005c*/ 	.short	0x0380
        /*005e*/ 	.short	0x0018


	//----- nvinfo : EIATTR_SW_WAR
	.align		4
.L_17:
        /*0060*/ 	.byte	0x04, 0x36
        /*0062*/ 	.short	(.L_19 - .L_18)
.L_18:
        /*0064*/ 	.word	0x00000008
.L_19:


//--------------------- .nv.callgraph             --------------------------
	.section	.nv.callgraph,"",@"SHT_CUDA_CALLGRAPH"
	.align	4
	.sectionentsize	8
	.align		4
        /*0000*/ 	.word	0x00000000
	.align		4
        /*0004*/ 	.word	0xffffffff
	.align		4
        /*0008*/ 	.word	0x00000000
	.align		4
        /*000c*/ 	.word	0xfffffffe
	.align		4
        /*0010*/ 	.word	0x00000000
	.align		4
        /*0014*/ 	.word	0xfffffffd
	.align		4
        /*0018*/ 	.word	0x00000000
	.align		4
        /*001c*/ 	.word	0xfffffffc


//--------------------- .text._Z12matrixMulGPUPiS_S_ --------------------------
	.section	.text._Z12matrixMulGPUPiS_S_,"ax",@progbits
	.align	128
        .global         _Z12matrixMulGPUPiS_S_
        .type           _Z12matrixMulGPUPiS_S_,@function
        .size           _Z12matrixMulGPUPiS_S_,(.L_x_1 - _Z12matrixMulGPUPiS_S_)
        .other          _Z12matrixMulGPUPiS_S_,@"STO_CUDA_ENTRY STV_DEFAULT"
_Z12matrixMulGPUPiS_S_:
.text._Z12matrixMulGPUPiS_S_:
[----:B------:R-:W-:Y:S01]  /*0000*/  LDC R1, c[0x0][0x37c] ;  /* 0x0000df00ff017b82 */ /* 0x000fe20000000800 */
[----:B------:R-:W-:Y:S05]  /*0010*/  EXIT ;  /* 0x000000000000794d */ /* 0x000fea0003800000 */
.L_x_0:
[----:B------:R-:W-:-:S00]  /*0020*/  BRA `(.L_x_0) ;  /* 0xfffffffc00fc7947 */ /* 0x000fc0000383ffff */
[----:B------:R-:W-:-:S00]  /*0030*/  NOP ;  /* 0x0000000000007918 */ /* 0x000fc00000000000 */
        /* <DEDUP_REMOVED lines=12> */
.L_x_1:


//--------------------- .nv.shared.reserved.0     --------------------------
	.section	.nv.shared.reserved.0,"aw",@nobits
	.weak		__nv_reservedSMEM_offset_0_alias
	.size		__nv_reservedSMEM_offset_0_alias, 0, 64
	.other		__nv_reservedSMEM_offset_0_alias,@"STO_CUDA_RESERVED_SHARED STV_DEFAULT"
__nv_reservedSMEM_offset_0_alias:
	.zero		0
	.zero		64


//--------------------- .nv.constant0._Z12matrixMulGPUPiS_S_ --------------------------
	.section	.nv.constant0._Z12matrixMulGPUPiS_S_,"a",@progbits
	.sectionflags	@""
	.align	4
.nv.constant0._Z12matrixMulGPUPiS_S_:
	.zero		920


//--------------------- SYMBOLS --------------------------

	.type		.nv.reservedSmem.offset0,@object
	.size		.nv.reservedSmem.offset0,0x4
